	.headerflags	@"EF_CUDA_TEXMODE_UNIFIED EF_CUDA_64BIT_ADDRESS EF_CUDA_ACCELERATORS EF_CUDA_SM90 EF_CUDA_VIRTUAL_SM(EF_CUDA_SM90)"
	.elftype	@"ET_EXEC"


//--------------------- .nv.info                  --------------------------
	.section	.nv.info,"",@"SHT_CUDA_INFO"
	.align	4


	//----- nvinfo : EIATTR_REGCOUNT
	.align		4
        /*0000*/ 	.byte	0x04, 0x2f
        /*0002*/ 	.short	(.L_3 - .L_2)
	.align		4
.L_2:
        /*0004*/ 	.word	index@(triton_poi_fused__native_batch_norm_legit_no_training_add_30)
        /*0008*/ 	.word	0x0000001a


	//----- nvinfo : EIATTR_MIN_STACK_SIZE
	.align		4
.L_3:
        /*000c*/ 	.byte	0x04, 0x12
        /*000e*/ 	.short	(.L_5 - .L_4)
	.align		4
.L_4:
        /*0010*/ 	.word	index@(triton_poi_fused__native_batch_norm_legit_no_training_add_30)
        /*0014*/ 	.word	0x00000000


	//----- nvinfo : EIATTR_FRAME_SIZE
	.align		4
.L_5:
        /*0018*/ 	.byte	0x04, 0x11
        /*001a*/ 	.short	(.L_7 - .L_6)
	.align		4
.L_6:
        /*001c*/ 	.word	index@(triton_poi_fused__native_batch_norm_legit_no_training_add_30)
        /*0020*/ 	.word	0x00000000


	//----- nvinfo : EIATTR_MIN_STACK_SIZE
	.align		4
.L_7:
        /*0024*/ 	.byte	0x04, 0x12
        /*0026*/ 	.short	(.L_9 - .L_8)
	.align		4
.L_8:
        /*0028*/ 	.word	index@(triton_poi_fused__native_batch_norm_legit_no_training_add_30)
        /*002c*/ 	.word	0x00000000
.L_9:


//--------------------- .nv.info.triton_poi_fused__native_batch_norm_legit_no_training_add_30 --------------------------
	.section	.nv.info.triton_poi_fused__native_batch_norm_legit_no_training_add_30,"",@"SHT_CUDA_INFO"
	.sectionflags	@""
	.align	4


	//----- nvinfo : EIATTR_CUDA_API_VERSION
	.align		4
        /*0000*/ 	.byte	0x04, 0x37
        /*0002*/ 	.short	(.L_11 - .L_10)
.L_10:
        /*0004*/ 	.word	0x0000007c


	//----- nvinfo : EIATTR_KPARAM_INFO
	.align		4
.L_11:
        /*0008*/ 	.byte	0x04, 0x17
        /*000a*/ 	.short	(.L_13 - .L_12)
.L_12:
        /*000c*/ 	.word	0x00000000
        /*0010*/ 	.short	0x0007
        /*0012*/ 	.short	0x0038
        /*0014*/ 	.byte	0x00, 0xf0, 0x11, 0x00


	//----- nvinfo : EIATTR_KPARAM_INFO
	.align		4
.L_13:
        /*0018*/ 	.byte	0x04, 0x17
        /*001a*/ 	.short	(.L_15 - .L_14)
.L_14:
        /*001c*/ 	.word	0x00000000
        /*0020*/ 	.short	0x0006
        /*0022*/ 	.short	0x0030
        /*0024*/ 	.byte	0x00, 0xf4, 0x21, 0x00


	//----- nvinfo : EIATTR_KPARAM_INFO
	.align		4
.L_15:
        /*0028*/ 	.byte	0x04, 0x17
        /*002a*/ 	.short	(.L_17 - .L_16)
.L_16:
        /*002c*/ 	.word	0x00000000
        /*0030*/ 	.short	0x0005
        /*0032*/ 	.short	0x0028
        /*0034*/ 	.byte	0x00, 0xf4, 0x21, 0x00


	//----- nvinfo : EIATTR_KPARAM_INFO
	.align		4
.L_17:
        /*0038*/ 	.byte	0x04, 0x17
        /*003a*/ 	.short	(.L_19 - .L_18)
.L_18:
        /*003c*/ 	.word	0x00000000
        /*0040*/ 	.short	0x0004
        /*0042*/ 	.short	0x0020
        /*0044*/ 	.byte	0x00, 0xf4, 0x21, 0x00


	//----- nvinfo : EIATTR_KPARAM_INFO
	.align		4
.L_19:
        /*0048*/ 	.byte	0x04, 0x17
        /*004a*/ 	.short	(.L_21 - .L_20)
.L_20:
        /*004c*/ 	.word	0x00000000
        /*0050*/ 	.short	0x0003
        /*0052*/ 	.short	0x0018
        /*0054*/ 	.byte	0x00, 0xf4, 0x21, 0x00


	//----- nvinfo : EIATTR_KPARAM_INFO
	.align		4
.L_21:
        /*0058*/ 	.byte	0x04, 0x17
        /*005a*/ 	.short	(.L_23 - .L_22)
.L_22:
        /*005c*/ 	.word	0x00000000
        /*0060*/ 	.short	0x0002
        /*0062*/ 	.short	0x0010
        /*0064*/ 	.byte	0x00, 0xf4, 0x21, 0x00


	//----- nvinfo : EIATTR_KPARAM_INFO
	.align		4
.L_23:
        /*0068*/ 	.byte	0x04, 0x17
        /*006a*/ 	.short	(.L_25 - .L_24)
.L_24:
        /*006c*/ 	.word	0x00000000
        /*0070*/ 	.short	0x0001
        /*0072*/ 	.short	0x0008
        /*0074*/ 	.byte	0x00, 0xf4, 0x21, 0x00


	//----- nvinfo : EIATTR_KPARAM_INFO
	.align		4
.L_25:
        /*0078*/ 	.byte	0x04, 0x17
        /*007a*/ 	.short	(.L_27 - .L_26)
.L_26:
        /*007c*/ 	.word	0x00000000
        /*0080*/ 	.short	0x0000
        /*0082*/ 	.short	0x0000
        /*0084*/ 	.byte	0x00, 0xf4, 0x21, 0x00


	//----- nvinfo : EIATTR_SPARSE_MMA_MASK
	.align		4
.L_27:
        /*0088*/ 	.byte	0x03, 0x50
        /*008a*/ 	.short	0x0000


	//----- nvinfo : EIATTR_MAXREG_COUNT
	.align		4
        /*008c*/ 	.byte	0x03, 0x1b
        /*008e*/ 	.short	0x00ff


	//----- nvinfo : EIATTR_EXIT_INSTR_OFFSETS
	.align		4
        /*0090*/ 	.byte	0x04, 0x1c
        /*0092*/ 	.short	(.L_29 - .L_28)


	//   ....[0]....
.L_28:
        /*0094*/ 	.word	0x000004c0


	//   ....[1]....
        /*0098*/ 	.word	0x000004e0


	//----- nvinfo : EIATTR_REQNTID
	.align		4
.L_29:
        /*009c*/ 	.byte	0x04, 0x10
        /*009e*/ 	.short	(.L_31 - .L_30)
.L_30:
        /*00a0*/ 	.word	0x00000080
        /*00a4*/ 	.word	0x00000001
        /*00a8*/ 	.word	0x00000001


	//----- nvinfo : EIATTR_CBANK_PARAM_SIZE
	.align		4
.L_31:
        /*00ac*/ 	.byte	0x03, 0x19
        /*00ae*/ 	.short	0x003c


	//----- nvinfo : EIATTR_PARAM_CBANK
	.align		4
        /*00b0*/ 	.byte	0x04, 0x0a
        /*00b2*/ 	.short	(.L_33 - .L_32)
	.align		4
.L_32:
        /*00b4*/ 	.word	index@(.nv.constant0.triton_poi_fused__native_batch_norm_legit_no_training_add_30)
        /*00b8*/ 	.short	0x0210
        /*00ba*/ 	.short	0x003c


	//----- nvinfo : EIATTR_SW_WAR
	.align		4
.L_33:
        /*00bc*/ 	.byte	0x04, 0x36
        /*00be*/ 	.short	(.L_35 - .L_34)
.L_34:
        /*00c0*/ 	.word	0x00000008
.L_35:


//--------------------- .nv.callgraph             --------------------------
	.section	.nv.callgraph,"",@"SHT_CUDA_CALLGRAPH"
	.align	4
	.sectionentsize	8
	.align		4
        /*0000*/ 	.word	0x00000000
	.align		4
        /*0004*/ 	.word	0xffffffff
	.align		4
        /*0008*/ 	.word	0x00000000
	.align		4
        /*000c*/ 	.word	0xfffffffe
	.align		4
        /*0010*/ 	.word	0x00000000
	.align		4
        /*0014*/ 	.word	0xfffffffd
	.align		4
        /*0018*/ 	.word	0x00000000
	.align		4
        /*001c*/ 	.word	0xfffffffc


//--------------------- .nv.constant4             --------------------------
	.section	.nv.constant4,"a",@progbits
	.align	8
	.align		8
.nv.constant4:
        /*0000*/ 	.dword	_$_str
	.align		8
        /*0008*/ 	.dword	_$_str_$_2


//--------------------- .text.triton_poi_fused__native_batch_norm_legit_no_training_add_30 --------------------------
	.section	.text.triton_poi_fused__native_batch_norm_legit_no_training_add_30,"ax",@progbits
	.align	128
        .global         triton_poi_fused__native_batch_norm_legit_no_training_add_30
        .type           triton_poi_fused__native_batch_norm_legit_no_training_add_30,@function
        .size           triton_poi_fused__native_batch_norm_legit_no_training_add_30,(.L_x_1 - triton_poi_fused__native_batch_norm_legit_no_training_add_30)
        .other          triton_poi_fused__native_batch_norm_legit_no_training_add_30,@"STO_CUDA_ENTRY STV_DEFAULT"
triton_poi_fused__native_batch_norm_legit_no_training_add_30:
.text.triton_poi_fused__native_batch_norm_legit_no_training_add_30:
[----:B------:R-:W0:Y:S01]  /*0000*/  LDC R1, c[0x0][0x28] ;  /* 0x00000a00ff017b82 */ /* 0x000e220000000800 */
[----:B------:R-:W1:Y:S07]  /*0010*/  S2R R0, SR_TID.X ;  /* 0x0000000000007919 */ /* 0x000e6e0000002100 */
[----:B------:R-:W2:Y:S01]  /*0020*/  LDC.64 R12, c[0x0][0x220] ;  /* 0x00008800ff0c7b82 */ /* 0x000ea20000000a00 */
[----:B------:R-:W-:Y:S01]  /*0030*/  CS2R R16, SRZ ;  /* 0x0000000000107805 */ /* 0x000fe2000001ff00 */
[----:B------:R-:W-:Y:S01]  /*0040*/  ULDC.64 UR4, c[0x0][0x208] ;  /* 0x0000820000047ab9 */ /* 0x000fe20000000a00 */
[----:B------:R-:W3:Y:S05]  /*0050*/  S2R R7, SR_CTAID.X ;  /* 0x0000000000077919 */ /* 0x000eea0000002500 */
[----:B------:R-:W4:Y:S08]  /*0060*/  LDC.64 R8, c[0x0][0x210] ;  /* 0x00008400ff087b82 */ /* 0x000f300000000a00 */
[----:B------:R-:W5:Y:S08]  /*0070*/  LDC.64 R22, c[0x0][0x218] ;  /* 0x00008600ff167b82 */ /* 0x000f700000000a00 */
[----:B------:R-:W2:Y:S01]  /*0080*/  LDC.64 R18, c[0x0][0x228] ;  /* 0x00008a00ff127b82 */ /* 0x000ea20000000a00 */
[----:B-1----:R-:W-:-:S07]  /*0090*/  SHF.L.U32 R0, R0, 0x1, RZ ;  /* 0x0000000100007819 */ /* 0x002fce00000006ff */
[----:B------:R-:W1:Y:S01]  /*00a0*/  LDC.64 R10, c[0x0][0x230] ;  /* 0x00008c00ff0a7b82 */ /* 0x000e620000000a00 */
[----:B---3--:R-:W-:Y:S02]  /*00b0*/  SHF.R.S32.HI R2, RZ, 0x17, R7 ;  /* 0x00000017ff027819 */ /* 0x008fe40000011407 */
[----:B------:R-:W-:Y:S02]  /*00c0*/  LOP3.LUT R0, R0, 0xfe, RZ, 0xc0, !PT ;  /* 0x000000fe00007812 */ /* 0x000fe400078ec0ff */
[----:B------:R-:W-:Y:S02]  /*00d0*/  SGXT R2, R2, 0x1 ;  /* 0x000000010202781a */ /* 0x000fe40000000200 */
[----:B------:R-:W-:-:S04]  /*00e0*/  LEA R7, R7, R0, 0x8 ;  /* 0x0000000007077211 */ /* 0x000fc800078e40ff */
[----:B------:R-:W-:Y:S02]  /*00f0*/  LEA.HI R2, R2, R7, RZ, 0x2 ;  /* 0x0000000702027211 */ /* 0x000fe400078f10ff */
[----:B------:R-:W-:Y:S02]  /*0100*/  ISETP.GE.AND P4, PT, R7, 0xa00, PT ;  /* 0x00000a000700780c */ /* 0x000fe40003f86270 */
[----:B------:R-:W-:-:S05]  /*0110*/  SHF.R.S32.HI R2, RZ, 0x2, R2 ;  /* 0x00000002ff027819 */ /* 0x000fca0000011402 */
[----:B------:R-:W-:-:S05]  /*0120*/  IMAD.HI R0, R2, 0x66666667, RZ ;  /* 0x6666666702007827 */ /* 0x000fca00078e02ff */
[----:B------:R-:W-:-:S04]  /*0130*/  SHF.R.U32.HI R3, RZ, 0x1f, R0 ;  /* 0x0000001fff037819 */ /* 0x000fc80000011600 */
[----:B------:R-:W-:Y:S01]  /*0140*/  LEA.HI.SX32 R3, R0, R3, 0x1a ;  /* 0x0000000300037211 */ /* 0x000fe200078fd2ff */
[----:B------:R-:W-:-:S04]  /*0150*/  HFMA2.MMA R0, -RZ, RZ, 0, 0 ;  /* 0x00000000ff007435 */ /* 0x000fc800000001ff */
[----:B------:R-:W-:Y:S02]  /*0160*/  IMAD R21, R3, -0xa0, R2 ;  /* 0xffffff6003157824 */ /* 0x000fe400078e0202 */
[----:B------:R-:W3:Y:S02]  /*0170*/  LDC.64 R2, c[0x0][0x238] ;  /* 0x00008e00ff027b82 */ /* 0x000ee40000000a00 */
[----:B--2---:R-:W-:-:S05]  /*0180*/  IMAD.WIDE R12, R21, 0x4, R12 ;  /* 0x00000004150c7825 */ /* 0x004fca00078e020c */
[----:B------:R-:W2:Y:S04]  /*0190*/  @!P4 LDG.E.EL R0, desc[UR4][R12.64] ;  /* 0x000000040c00c981 */ /* 0x000ea8000c2e1900 */
[----:B------:R5:W2:Y:S01]  /*01a0*/  @!P4 LDG.E.EL R16, desc[UR4][R12.64] ;  /* 0x000000040c10c981 */ /* 0x000aa2000c2e1900 */
[----:B------:R-:W-:Y:S02]  /*01b0*/  CS2R R14, SRZ ;  /* 0x00000000000e7805 */ /* 0x000fe4000001ff00 */
[----:B------:R-:W-:Y:S02]  /*01c0*/  MOV R6, RZ ;  /* 0x000000ff00067202 */ /* 0x000fe40000000f00 */
[----:B------:R-:W-:Y:S01]  /*01d0*/  CS2R R4, SRZ ;  /* 0x0000000000047805 */ /* 0x000fe2000001ff00 */
[----:B----4-:R-:W-:-:S05]  /*01e0*/  IMAD.WIDE R8, R7, 0x4, R8 ;  /* 0x0000000407087825 */ /* 0x010fca00078e0208 */
[----:B------:R-:W4:Y:S01]  /*01f0*/  @!P4 LDG.E.64 R4, desc[UR4][R8.64] ;  /* 0x000000040804c981 */ /* 0x000f22000c1e1b00 */
[----:B-----5:R-:W-:-:S04]  /*0200*/  IMAD.WIDE R12, R21, 0x4, R22 ;  /* 0x00000004150c7825 */ /* 0x020fc800078e0216 */
[----:B0-----:R-:W-:Y:S01]  /*0210*/  IMAD.WIDE R22, R21, 0x4, R18 ;  /* 0x0000000415167825 */ /* 0x001fe200078e0212 */
[----:B------:R-:W4:Y:S01]  /*0220*/  @!P4 LDG.E.EL R15, desc[UR4][R12.64] ;  /* 0x000000040c0fc981 */ /* 0x000f22000c2e1900 */
[----:B------:R-:W-:-:S03]  /*0230*/  CS2R R18, SRZ ;  /* 0x0000000000127805 */ /* 0x000fc6000001ff00 */
[----:B------:R-:W5:Y:S01]  /*0240*/  @!P4 LDG.E.EL R6, desc[UR4][R12.64] ;  /* 0x000000040c06c981 */ /* 0x000f62000c2e1900 */
[----:B-1----:R-:W-:Y:S01]  /*0250*/  IMAD.WIDE R20, R21, 0x4, R10 ;  /* 0x0000000415147825 */ /* 0x002fe200078e020a */
[----:B------:R-:W-:Y:S02]  /*0260*/  CS2R R10, SRZ ;  /* 0x00000000000a7805 */ /* 0x000fe4000001ff00 */
[----:B------:R-:W4:Y:S01]  /*0270*/  @!P4 LDG.E.EL R14, desc[UR4][R22.64] ;  /* 0x00000004160ec981 */ /* 0x000f22000c2e1900 */
[----:B---3--:R-:W-:-:S03]  /*0280*/  IMAD.WIDE R2, R7, 0x4, R2 ;  /* 0x0000000407027825 */ /* 0x008fc600078e0202 */
[----:B------:R-:W3:Y:S04]  /*0290*/  @!P4 LDG.E.EL R17, desc[UR4][R22.64] ;  /* 0x000000041611c981 */ /* 0x000ee8000c2e1900 */
[----:B------:R-:W3:Y:S04]  /*02a0*/  @!P4 LDG.E.EL R19, desc[UR4][R20.64] ;  /* 0x000000041413c981 */ /* 0x000ee8000c2e1900 */
[----:B------:R-:W3:Y:S04]  /*02b0*/  @!P4 LDG.E.EL R18, desc[UR4][R20.64] ;  /* 0x000000041412c981 */ /* 0x000ee8000c2e1900 */
[----:B------:R0:W3:Y:S02]  /*02c0*/  @!P4 LDG.E.64 R10, desc[UR4][R2.64] ;  /* 0x00000004020ac981 */ /* 0x0000e4000c1e1b00 */
[----:B0-----:R-:W0:Y:S02]  /*02d0*/  LDC.64 R2, c[0x0][0x240] ;  /* 0x00009000ff027b82 */ /* 0x001e240000000a00 */
[----:B0-----:R-:W-:-:S04]  /*02e0*/  IMAD.WIDE R2, R7, 0x4, R2 ;  /* 0x0000000407027825 */ /* 0x001fc800078e0202 */
[----:B--2---:R-:W-:Y:S01]  /*02f0*/  FADD R0, R0, 9.9999997473787516356e-06 ;  /* 0x3727c5ac00007421 */ /* 0x004fe20000000000 */
[----:B------:R-:W-:-:S03]  /*0300*/  FADD R16, R16, 9.9999997473787516356e-06 ;  /* 0x3727c5ac10107421 */ /* 0x000fc60000000000 */
[----:B------:R-:W0:Y:S08]  /*0310*/  MUFU.SQRT R8, R0 ;  /* 0x0000000000087308 */ /* 0x000e300000002000 */
[----:B------:R-:W1:Y:S01]  /*0320*/  MUFU.SQRT R9, R16 ;  /* 0x0000001000097308 */ /* 0x000e620000002000 */
[C---:B0-----:R-:W-:Y:S02]  /*0330*/  FSETP.GT.AND P0, PT, R8.reuse, 8.50705917302346158658e+37, PT ;  /* 0x7e8000000800780b */ /* 0x041fe40003f04000 */
[----:B------:R-:W-:-:S02]  /*0340*/  FSETP.GEU.AND P2, PT, R8, 1.175494350822287508e-38, PT ;  /* 0x008000000800780b */ /* 0x000fc40003f4e000 */
[C---:B-1----:R-:W-:Y:S02]  /*0350*/  FSETP.GT.AND P1, PT, R9.reuse, 8.50705917302346158658e+37, PT ;  /* 0x7e8000000900780b */ /* 0x042fe40003f24000 */
[----:B------:R-:W-:-:S07]  /*0360*/  FSETP.GEU.AND P3, PT, R9, 1.175494350822287508e-38, PT ;  /* 0x008000000900780b */ /* 0x000fce0003f6e000 */
[----:B------:R-:W-:Y:S01]  /*0370*/  @P0 FMUL R8, R8, 0.25 ;  /* 0x3e80000008080820 */ /* 0x000fe20000400000 */
[----:B------:R-:W-:-:S03]  /*0380*/  HFMA2.MMA R0, -RZ, RZ, 1.625, 0 ;  /* 0x3e800000ff007435 */ /* 0x000fc600000001ff */
[----:B------:R-:W-:Y:S01]  /*0390*/  @!P2 FMUL R8, R8, 16777216 ;  /* 0x4b8000000808a820 */ /* 0x000fe20000400000 */
[----:B------:R-:W-:-:S04]  /*03a0*/  @P1 FMUL R9, R9, 0.25 ;  /* 0x3e80000009091820 */ /* 0x000fc80000400000 */
[----:B------:R-:W-:Y:S01]  /*03b0*/  @!P3 FMUL R9, R9, 16777216 ;  /* 0x4b8000000909b820 */ /* 0x000fe20000400000 */
[----:B------:R-:W0:Y:S01]  /*03c0*/  MUFU.RCP R8, R8 ;  /* 0x0000000800087308 */ /* 0x000e220000001000 */
[----:B------:R-:W-:-:S07]  /*03d0*/  FSEL R13, R0, 1, P0 ;  /* 0x3f800000000d7808 */ /* 0x000fce0000000000 */
[----:B------:R-:W1:Y:S01]  /*03e0*/  MUFU.RCP R9, R9 ;  /* 0x0000000900097308 */ /* 0x000e620000001000 */
[----:B------:R-:W-:Y:S01]  /*03f0*/  FSEL R0, R0, 1, P1 ;  /* 0x3f80000000007808 */ /* 0x000fe20000800000 */
[----:B------:R-:W-:-:S04]  /*0400*/  @!P2 FMUL R13, R13, 16777216 ;  /* 0x4b8000000d0da820 */ /* 0x000fc80000400000 */
[----:B------:R-:W-:Y:S01]  /*0410*/  @!P3 FMUL R0, R0, 16777216 ;  /* 0x4b8000000000b820 */ /* 0x000fe20000400000 */
[----:B----4-:R-:W-:Y:S01]  /*0420*/  FADD R4, -R15, R4 ;  /* 0x000000040f047221 */ /* 0x010fe20000000100 */
[----:B-----5:R-:W-:Y:S01]  /*0430*/  FADD R5, -R6, R5 ;  /* 0x0000000506057221 */ /* 0x020fe20000000100 */
[----:B0-----:R-:W-:Y:S01]  /*0440*/  FMUL R13, R8, R13 ;  /* 0x0000000d080d7220 */ /* 0x001fe20000400000 */
[----:B-1----:R-:W-:-:S03]  /*0450*/  FMUL R0, R9, R0 ;  /* 0x0000000009007220 */ /* 0x002fc60000400000 */
[----:B------:R-:W-:Y:S01]  /*0460*/  FMUL R4, R4, R13 ;  /* 0x0000000d04047220 */ /* 0x000fe20000400000 */
[----:B------:R-:W-:-:S03]  /*0470*/  FMUL R5, R5, R0 ;  /* 0x0000000005057220 */ /* 0x000fc60000400000 */
[----:B---3--:R-:W-:Y:S01]  /*0480*/  FFMA R19, R4, R14, R19 ;  /* 0x0000000e04137223 */ /* 0x008fe20000000013 */
[----:B------:R-:W-:-:S03]  /*0490*/  FFMA R18, R5, R17, R18 ;  /* 0x0000001105127223 */ /* 0x000fc60000000012 */
[----:B------:R-:W-:Y:S01]  /*04a0*/  FADD R10, R19, R10 ;  /* 0x0000000a130a7221 */ /* 0x000fe20000000000 */
[----:B------:R-:W-:Y:S01]  /*04b0*/  FADD R11, R18, R11 ;  /* 0x0000000b120b7221 */ /* 0x000fe20000000000 */
[----:B------:R-:W-:Y:S06]  /*04c0*/  @P4 EXIT ;  /* 0x000000000000494d */ /* 0x000fec0003800000 */
[----:B------:R-:W-:Y:S01]  /*04d0*/  STG.E.64 desc[UR4][R2.64], R10 ;  /* 0x0000000a02007986 */ /* 0x000fe2000c101b04 */
[----:B------:R-:W-:Y:S05]  /*04e0*/  EXIT ;  /* 0x000000000000794d */ /* 0x000fea0003800000 */
.L_x_0:
[----:B------:R-:W-:-:S00]  /*04f0*/  BRA `(.L_x_0) ;  /* 0xfffffffc00fc7947 */ /* 0x000fc0000383ffff */
[----:B------:R-:W-:-:S00]  /*0500*/  NOP ;  /* 0x0000000000007918 */ /* 0x000fc00000000000 */
[----:B------:R-:W-:-:S00]  /*0510*/  NOP ;  /* 0x0000000000007918 */ /* 0x000fc00000000000 */
[----:B------:R-:W-:-:S00]  /*0520*/  NOP ;  /* 0x0000000000007918 */ /* 0x000fc00000000000 */
[----:B------:R-:W-:-:S00]  /*0530*/  NOP ;  /* 0x0000000000007918 */ /* 0x000fc00000000000 */
[----:B------:R-:W-:-:S00]  /*0540*/  NOP ;  /* 0x0000000000007918 */ /* 0x000fc00000000000 */
[----:B------:R-:W-:-:S00]  /*0550*/  NOP ;  /* 0x0000000000007918 */ /* 0x000fc00000000000 */
[----:B------:R-:W-:-:S00]  /*0560*/  NOP ;  /* 0x0000000000007918 */ /* 0x000fc00000000000 */
[----:B------:R-:W-:-:S00]  /*0570*/  NOP ;  /* 0x0000000000007918 */ /* 0x000fc00000000000 */
.L_x_1:


//--------------------- .nv.global.init           --------------------------
	.section	.nv.global.init,"aw",@progbits
.nv.global.init:
	.type		_$_str,@object
	.size		_$_str,(_$_str_$_2 - _$_str)
_$_str:
        /*0000*/ 	.byte	0x5f, 0x5f, 0x43, 0x55, 0x44, 0x41, 0x5f, 0x46, 0x54, 0x5a, 0x00
	.type		_$_str_$_2,@object
	.size		_$_str_$_2,(.L_1 - _$_str_$_2)
_$_str_$_2:
        /*000b*/ 	.byte	0x5f, 0x5f, 0x43, 0x55, 0x44, 0x41, 0x5f, 0x50, 0x52, 0x45, 0x43, 0x5f, 0x53, 0x51, 0x52, 0x54
        /*001b*/ 	.byte	0x00
.L_1:


//--------------------- .nv.constant0.triton_poi_fused__native_batch_norm_legit_no_training_add_30 --------------------------
	.section	.nv.constant0.triton_poi_fused__native_batch_norm_legit_no_training_add_30,"a",@progbits
	.sectionflags	@""
	.align	4
.nv.constant0.triton_poi_fused__native_batch_norm_legit_no_training_add_30:
	.zero		588
